//
// Generated by NVIDIA NVVM Compiler
//
// Compiler Build ID: CL-36424714
// Cuda compilation tools, release 13.0, V13.0.88
// Based on NVVM 20.0.0
//

.version 9.0
.target sm_100
.address_size 64

	// .globl	_Z16print_hello_cudav
.extern .func  (.param .b32 func_retval0) vprintf
(
	.param .b64 vprintf_param_0,
	.param .b64 vprintf_param_1
)
;
.global .align 1 .b8 $str[25] = {91, 68, 69, 86, 73, 67, 69, 93, 32, 84, 104, 114, 101, 97, 100, 73, 100, 46, 120, 58, 32, 37, 100, 10};

.visible .entry _Z16print_hello_cudav()
{
	.local .align 8 .b8 	__local_depot0[8];
	.reg .b64 	%SP;
	.reg .b64 	%SPL;
	.reg .b32 	%r<4>;
	.reg .b64 	%rd<5>;

	mov.u64 	%SPL, __local_depot0;
	cvta.local.u64 	%SP, %SPL;
	add.u64 	%rd1, %SP, 0;
	add.u64 	%rd2, %SPL, 0;
	mov.u32 	%r1, %tid.x;
	st.local.u32 	[%rd2], %r1;
	mov.u64 	%rd3, $str;
	cvta.global.u64 	%rd4, %rd3;
	{ // callseq 0, 0
	.param .b64 param0;
	st.param.b64 	[param0], %rd4;
	.param .b64 param1;
	st.param.b64 	[param1], %rd1;
	.param .b32 retval0;
	call.uni (retval0), 
	vprintf, 
	(
	param0, 
	param1
	);
	ld.param.b32 	%r2, [retval0];
	} // callseq 0
	ret;

}


// ===== COMPILED SASS (sm_100) =====

	.target	sm_100

	.elftype	@"ET_EXEC"


//--------------------- .note.nv.tkinfo           --------------------------
	.section	.note.nv.tkinfo,"",@"SHT_NOTE"
	.sectionflags	@"SHF_NOTE_NV_TKINFO"
	.tkinfo
        /*0018*/ 	.word	0x00000002
        /*0030*/ 	.string	""
        /*0030*/ 	.string	"ptxas"
        /*0030*/ 	.string	"Cuda compilation tools, release 13.0, V13.0.88"
        /*0030*/ 	.string	"Build cuda_13.0.r13.0/compiler.36424714_0"
        /*0030*/ 	.string	"-arch sm_100 -m 64 "



//--------------------- .note.nv.cuinfo           --------------------------
	.section	.note.nv.cuinfo,"",@"SHT_NOTE"
	.sectionflags	@"SHF_NOTE_NV_CUINFO"
        /*0018*/ 	.short	0x0002
        /*001a*/ 	.short	0x0064
        /*001c*/ 	.short	0x0082
	.zero		2


//--------------------- .nv.info                  --------------------------
	.section	.nv.info,"",@"SHT_CUDA_INFO"
	.align	4


	//----- nvinfo : EIATTR_REGCOUNT
	.align		4
        /*0000*/ 	.byte	0x04, 0x2f
        /*0002*/ 	.short	(.L_2 - .L_1)
	.align		4
.L_1:
        /*0004*/ 	.word	index@(_Z16print_hello_cudav)
        /*0008*/ 	.word	0x00000018


	//----- nvinfo : EIATTR_FRAME_SIZE
	.align		4
.L_2:
        /*000c*/ 	.byte	0x04, 0x11
        /*000e*/ 	.short	(.L_4 - .L_3)
	.align		4
.L_3:
        /*0010*/ 	.word	index@(_Z16print_hello_cudav)
        /*0014*/ 	.word	0x00000008


	//----- nvinfo : EIATTR_MIN_STACK_SIZE
	.align		4
.L_4:
        /*0018*/ 	.byte	0x04, 0x12
        /*001a*/ 	.short	(.L_6 - .L_5)
	.align		4
.L_5:
        /*001c*/ 	.word	index@(_Z16print_hello_cudav)
        /*0020*/ 	.word	0x00000008
.L_6:


//--------------------- .nv.compat                --------------------------
	.section	.nv.compat,"",@"SHT_CUDA_COMPAT_INFO"
	.align	4
        /*0000*/ 	.byte	0x02, 0x09, 0x00, 0x00, 0x02, 0x02, 0x01, 0x00, 0x02, 0x05, 0x05, 0x00, 0x03, 0x07, 0x01, 0x01
        /*0010*/ 	.byte	0x02, 0x03, 0x00, 0x00, 0x02, 0x06, 0x01, 0x00, 0x04, 0x0b, 0x08, 0x00, 0x09, 0x00, 0x00, 0x00
        /*0020*/ 	.byte	0x00, 0x00, 0x00, 0x00


//--------------------- .nv.info._Z16print_hello_cudav --------------------------
	.section	.nv.info._Z16print_hello_cudav,"",@"SHT_CUDA_INFO"
	.sectionflags	@""
	.align	4


	//----- nvinfo : EIATTR_CUDA_API_VERSION
	.align		4
        /*0000*/ 	.byte	0x04, 0x37
        /*0002*/ 	.short	(.L_8 - .L_7)
.L_7:
        /*0004*/ 	.word	0x00000082


	//----- nvinfo : EIATTR_SPARSE_MMA_MASK
	.align		4
.L_8:
        /*0008*/ 	.byte	0x03, 0x50
        /*000a*/ 	.short	0x0000


	//----- nvinfo : EIATTR_MAXREG_COUNT
	.align		4
        /*000c*/ 	.byte	0x03, 0x1b
        /*000e*/ 	.short	0x00ff


	//----- nvinfo : EIATTR_EXTERNS
	.align		4
        /*0010*/ 	.byte	0x04, 0x0f
        /*0012*/ 	.short	(.L_10 - .L_9)


	//   ....[0]....
	.align		4
.L_9:
        /*0014*/ 	.word	index@(vprintf)


	//----- nvinfo : EIATTR_MERCURY_ISA_VERSION
	.align		4
.L_10:
        /*0018*/ 	.byte	0x03, 0x5f
        /*001a*/ 	.short	0x0101


	//----- nvinfo : EIATTR_VRC_CTA_INIT_COUNT
	.align		4
        /*001c*/ 	.byte	0x02, 0x4a
	.zero		1
	.zero		1


	//----- nvinfo : EIATTR_SYSCALL_OFFSETS
	.align		4
        /*0020*/ 	.byte	0x04, 0x46
        /*0022*/ 	.short	(.L_12 - .L_11)


	//   ....[0]....
.L_11:
        /*0024*/ 	.word	0x000000e0


	//----- nvinfo : EIATTR_EXIT_INSTR_OFFSETS
	.align		4
.L_12:
        /*0028*/ 	.byte	0x04, 0x1c
        /*002a*/ 	.short	(.L_14 - .L_13)


	//   ....[0]....
.L_13:
        /*002c*/ 	.word	0x000000f0


	//----- nvinfo : EIATTR_SW_WAR
	.align		4
.L_14:
        /*0030*/ 	.byte	0x04, 0x36
        /*0032*/ 	.short	(.L_16 - .L_15)
.L_15:
        /*0034*/ 	.word	0x00000008
.L_16:


//--------------------- .nv.callgraph             --------------------------
	.section	.nv.callgraph,"",@"SHT_CUDA_CALLGRAPH"
	.align	4
	.sectionentsize	8
	.align		4
        /*0000*/ 	.word	0x00000000
	.align		4
        /*0004*/ 	.word	0xffffffff
	.align		4
        /*0008*/ 	.word	index@(_Z16print_hello_cudav)
	.align		4
        /*000c*/ 	.word	index@(vprintf)
	.align		4
        /*0010*/ 	.word	0x00000000
	.align		4
        /*0014*/ 	.word	0xfffffffe
	.align		4
        /*0018*/ 	.word	0x00000000
	.align		4
        /*001c*/ 	.word	0xfffffffd
	.align		4
        /*0020*/ 	.word	0x00000000
	.align		4
        /*0024*/ 	.word	0xfffffffc


//--------------------- .nv.constant4             --------------------------
	.section	.nv.constant4,"a",@progbits
	.align	8
	.align		8
.nv.constant4:
        /*0000*/ 	.dword	vprintf
	.align		8
        /*0008*/ 	.dword	$str


//--------------------- .text._Z16print_hello_cudav --------------------------
	.section	.text._Z16print_hello_cudav,"ax",@progbits
	.align	128
        .global         _Z16print_hello_cudav
        .type           _Z16print_hello_cudav,@function
        .size           _Z16print_hello_cudav,(.L_x_2 - _Z16print_hello_cudav)
        .other          _Z16print_hello_cudav,@"STO_CUDA_ENTRY STV_DEFAULT"
_Z16print_hello_cudav:
.text._Z16print_hello_cudav:
[----:B------:R-:W0:Y:S01]  /*0000*/  LDC R1, c[0x0][0x37c] ;  /* 0x0000df00ff017b82 */ /* 0x000e220000000800 */
[----:B------:R-:W1:Y:S01]  /*0010*/  S2R R8, SR_TID.X ;  /* 0x0000000000087919 */ /* 0x000e620000002100 */
[----:B0-----:R-:W-:Y:S01]  /*0020*/  VIADD R1, R1, 0xfffffff8 ;  /* 0xfffffff801017836 */ /* 0x001fe20000000000 */
[----:B------:R-:W-:Y:S01]  /*0030*/  MOV R0, 0x0 ;  /* 0x0000000000007802 */ /* 0x000fe20000000f00 */
[----:B------:R-:W0:Y:S04]  /*0040*/  LDCU UR4, c[0x0][0x2f8] ;  /* 0x00005f00ff0477ac */ /* 0x000e280008000800 */
[----:B------:R2:W3:Y:S01]  /*0050*/  LDC.64 R2, c[0x4][R0] ;  /* 0x0100000000027b82 */ /* 0x0004e20000000a00 */
[----:B------:R-:W4:Y:S01]  /*0060*/  LDCU.64 UR6, c[0x4][0x8] ;  /* 0x01000100ff0677ac */ /* 0x000f220008000a00 */
[----:B------:R-:W5:Y:S01]  /*0070*/  LDCU UR5, c[0x0][0x2fc] ;  /* 0x00005f80ff0577ac */ /* 0x000f620008000800 */
[----:B0-----:R-:W-:Y:S01]  /*0080*/  IADD3 R6, P0, PT, R1, UR4, RZ ;  /* 0x0000000401067c10 */ /* 0x001fe2000ff1e0ff */
[----:B----4-:R-:W-:Y:S01]  /*0090*/  IMAD.U32 R4, RZ, RZ, UR6 ;  /* 0x00000006ff047e24 */ /* 0x010fe2000f8e00ff */
[----:B------:R-:W-:-:S03]  /*00a0*/  MOV R5, UR7 ;  /* 0x0000000700057c02 */ /* 0x000fc60008000f00 */
[----:B-----5:R-:W-:Y:S01]  /*00b0*/  IMAD.X R7, RZ, RZ, UR5, P0 ;  /* 0x00000005ff077e24 */ /* 0x020fe200080e06ff */
[----:B-1----:R2:W-:Y:S07]  /*00c0*/  STL [R1], R8 ;  /* 0x0000000801007387 */ /* 0x0025ee0000100800 */
[----:B------:R-:W-:-:S07]  /*00d0*/  LEPC R20, `(.L_x_0) ;  /* 0x000000001014794e */ /* 0x000fce0000000000 */
[----:B--23--:R-:W-:Y:S05]  /*00e0*/  CALL.ABS.NOINC R2 ;  /* 0x0000000002007343 */ /* 0x00cfea0003c00000 */
.L_x_0:
[----:B------:R-:W-:Y:S05]  /*00f0*/  EXIT ;  /* 0x000000000000794d */ /* 0x000fea0003800000 */
.L_x_1:
[----:B------:R-:W-:-:S00]  /*0100*/  BRA `(.L_x_1) ;  /* 0xfffffffc00fc7947 */ /* 0x000fc0000383ffff */
[----:B------:R-:W-:-:S00]  /*0110*/  NOP ;  /* 0x0000000000007918 */ /* 0x000fc00000000000 */
        /* <DEDUP_REMOVED lines=14> */
.L_x_2:


//--------------------- .nv.global.init           --------------------------
	.section	.nv.global.init,"aw",@progbits
.nv.global.init:
	.type		$str,@object
	.size		$str,(.L_0 - $str)
$str:
        /*0000*/ 	.byte	0x5b, 0x44, 0x45, 0x56, 0x49, 0x43, 0x45, 0x5d, 0x20, 0x54, 0x68, 0x72, 0x65, 0x61, 0x64, 0x49
        /*0010*/ 	.byte	0x64, 0x2e, 0x78, 0x3a, 0x20, 0x25, 0x64, 0x0a, 0x00
.L_0:


//--------------------- .nv.shared.reserved.0     --------------------------
	.section	.nv.shared.reserved.0,"aw",@nobits
	.weak		__nv_reservedSMEM_offset_0_alias
	.size		__nv_reservedSMEM_offset_0_alias, 0, 64
	.other		__nv_reservedSMEM_offset_0_alias,@"STO_CUDA_RESERVED_SHARED STV_DEFAULT"
__nv_reservedSMEM_offset_0_alias:
	.zero		0
	.zero		64


//--------------------- .nv.constant0._Z16print_hello_cudav --------------------------
	.section	.nv.constant0._Z16print_hello_cudav,"a",@progbits
	.sectionflags	@""
	.align	4
.nv.constant0._Z16print_hello_cudav:
	.zero		896


//--------------------- SYMBOLS --------------------------

	.type		.nv.reservedSmem.offset0,@object
	.size		.nv.reservedSmem.offset0,0x4
	.type		vprintf,@function
